//
// Generated by NVIDIA NVVM Compiler
//
// Compiler Build ID: CL-36424714
// Cuda compilation tools, release 13.0, V13.0.88
// Based on NVVM 20.0.0
//

.version 9.0
.target sm_100
.address_size 64

	// .globl	_Z15countSortKernelPiS_S_ii
// _ZZ10scanKernelPiS_E4temp has been demoted

.visible .entry _Z15countSortKernelPiS_S_ii(
	.param .u64 .ptr .align 1 _Z15countSortKernelPiS_S_ii_param_0,
	.param .u64 .ptr .align 1 _Z15countSortKernelPiS_S_ii_param_1,
	.param .u64 .ptr .align 1 _Z15countSortKernelPiS_S_ii_param_2,
	.param .u32 _Z15countSortKernelPiS_S_ii_param_3,
	.param .u32 _Z15countSortKernelPiS_S_ii_param_4
)
{
	.reg .pred 	%p<2>;
	.reg .b32 	%r<16>;
	.reg .b64 	%rd<9>;

	ld.param.u64 	%rd1, [_Z15countSortKernelPiS_S_ii_param_0];
	ld.param.u64 	%rd2, [_Z15countSortKernelPiS_S_ii_param_2];
	ld.param.u32 	%r2, [_Z15countSortKernelPiS_S_ii_param_3];
	ld.param.u32 	%r3, [_Z15countSortKernelPiS_S_ii_param_4];
	mov.u32 	%r4, %tid.x;
	mov.u32 	%r5, %ctaid.x;
	mov.u32 	%r6, %ntid.x;
	mad.lo.s32 	%r1, %r5, %r6, %r4;
	setp.ge.s32 	%p1, %r1, %r3;
	@%p1 bra 	$L__BB0_2;
	cvta.to.global.u64 	%rd3, %rd1;
	cvta.to.global.u64 	%rd4, %rd2;
	mul.wide.s32 	%rd5, %r1, 4;
	add.s64 	%rd6, %rd3, %rd5;
	ld.global.u32 	%r7, [%rd6];
	div.s32 	%r8, %r7, %r2;
	mul.hi.s32 	%r9, %r8, 1717986919;
	shr.u32 	%r10, %r9, 31;
	shr.s32 	%r11, %r9, 2;
	add.s32 	%r12, %r11, %r10;
	mul.lo.s32 	%r13, %r12, 10;
	sub.s32 	%r14, %r8, %r13;
	mul.wide.s32 	%rd7, %r14, 4;
	add.s64 	%rd8, %rd4, %rd7;
	atom.global.add.u32 	%r15, [%rd8], 1;
$L__BB0_2:
	ret;

}
	// .globl	_Z10scanKernelPiS_
.visible .entry _Z10scanKernelPiS_(
	.param .u64 .ptr .align 1 _Z10scanKernelPiS__param_0,
	.param .u64 .ptr .align 1 _Z10scanKernelPiS__param_1
)
{
	.reg .pred 	%p<7>;
	.reg .b32 	%r<31>;
	.reg .b64 	%rd<9>;
	// demoted variable
	.shared .align 4 .b8 _ZZ10scanKernelPiS_E4temp[40];
	ld.param.u64 	%rd1, [_Z10scanKernelPiS__param_0];
	ld.param.u64 	%rd2, [_Z10scanKernelPiS__param_1];
	mov.u32 	%r1, %tid.x;
	setp.gt.u32 	%p1, %r1, 9;
	shl.b32 	%r11, %r1, 2;
	mov.u32 	%r12, _ZZ10scanKernelPiS_E4temp;
	add.s32 	%r2, %r12, %r11;
	@%p1 bra 	$L__BB1_2;
	cvta.to.global.u64 	%rd3, %rd1;
	mul.wide.u32 	%rd4, %r1, 4;
	add.s64 	%rd5, %rd3, %rd4;
	ld.global.u32 	%r13, [%rd5];
	st.shared.u32 	[%r2], %r13;
$L__BB1_2:
	bar.sync 	0;
	setp.eq.s32 	%p2, %r1, 0;
	mov.b32 	%r27, 0;
	@%p2 bra 	$L__BB1_4;
	ld.shared.u32 	%r27, [%r2+-4];
$L__BB1_4:
	bar.sync 	0;
	ld.shared.u32 	%r16, [%r2];
	add.s32 	%r17, %r16, %r27;
	st.shared.u32 	[%r2], %r17;
	bar.sync 	0;
	setp.lt.u32 	%p3, %r1, 2;
	mov.b32 	%r28, 0;
	@%p3 bra 	$L__BB1_6;
	ld.shared.u32 	%r28, [%r2+-8];
$L__BB1_6:
	bar.sync 	0;
	ld.shared.u32 	%r19, [%r2];
	add.s32 	%r20, %r19, %r28;
	st.shared.u32 	[%r2], %r20;
	bar.sync 	0;
	setp.lt.u32 	%p4, %r1, 4;
	mov.b32 	%r29, 0;
	@%p4 bra 	$L__BB1_8;
	ld.shared.u32 	%r29, [%r2+-16];
$L__BB1_8:
	bar.sync 	0;
	ld.shared.u32 	%r22, [%r2];
	add.s32 	%r23, %r22, %r29;
	st.shared.u32 	[%r2], %r23;
	bar.sync 	0;
	setp.lt.u32 	%p5, %r1, 8;
	mov.b32 	%r30, 0;
	@%p5 bra 	$L__BB1_10;
	ld.shared.u32 	%r30, [%r2+-32];
$L__BB1_10:
	setp.gt.u32 	%p6, %r1, 9;
	bar.sync 	0;
	ld.shared.u32 	%r24, [%r2];
	add.s32 	%r25, %r24, %r30;
	st.shared.u32 	[%r2], %r25;
	bar.sync 	0;
	@%p6 bra 	$L__BB1_12;
	ld.shared.u32 	%r26, [%r2];
	cvta.to.global.u64 	%rd6, %rd2;
	mul.wide.u32 	%rd7, %r1, 4;
	add.s64 	%rd8, %rd6, %rd7;
	st.global.u32 	[%rd8], %r26;
$L__BB1_12:
	ret;

}
	// .globl	_Z13reorderKernelPiS_S_ii
.visible .entry _Z13reorderKernelPiS_S_ii(
	.param .u64 .ptr .align 1 _Z13reorderKernelPiS_S_ii_param_0,
	.param .u64 .ptr .align 1 _Z13reorderKernelPiS_S_ii_param_1,
	.param .u64 .ptr .align 1 _Z13reorderKernelPiS_S_ii_param_2,
	.param .u32 _Z13reorderKernelPiS_S_ii_param_3,
	.param .u32 _Z13reorderKernelPiS_S_ii_param_4
)
{
	.reg .pred 	%p<2>;
	.reg .b32 	%r<17>;
	.reg .b64 	%rd<13>;

	ld.param.u64 	%rd1, [_Z13reorderKernelPiS_S_ii_param_0];
	ld.param.u64 	%rd2, [_Z13reorderKernelPiS_S_ii_param_1];
	ld.param.u64 	%rd3, [_Z13reorderKernelPiS_S_ii_param_2];
	ld.param.u32 	%r2, [_Z13reorderKernelPiS_S_ii_param_3];
	ld.param.u32 	%r3, [_Z13reorderKernelPiS_S_ii_param_4];
	mov.u32 	%r4, %tid.x;
	mov.u32 	%r5, %ctaid.x;
	mov.u32 	%r6, %ntid.x;
	mad.lo.s32 	%r1, %r5, %r6, %r4;
	setp.ge.s32 	%p1, %r1, %r3;
	@%p1 bra 	$L__BB2_2;
	cvta.to.global.u64 	%rd4, %rd1;
	cvta.to.global.u64 	%rd5, %rd3;
	cvta.to.global.u64 	%rd6, %rd2;
	mul.wide.s32 	%rd7, %r1, 4;
	add.s64 	%rd8, %rd4, %rd7;
	ld.global.u32 	%r7, [%rd8];
	div.s32 	%r8, %r7, %r2;
	mul.hi.s32 	%r9, %r8, 1717986919;
	shr.u32 	%r10, %r9, 31;
	shr.s32 	%r11, %r9, 2;
	add.s32 	%r12, %r11, %r10;
	mul.lo.s32 	%r13, %r12, 10;
	sub.s32 	%r14, %r8, %r13;
	mul.wide.s32 	%rd9, %r14, 4;
	add.s64 	%rd10, %rd5, %rd9;
	atom.global.add.u32 	%r15, [%rd10], -1;
	ld.global.u32 	%r16, [%rd8];
	mul.wide.s32 	%rd11, %r15, 4;
	add.s64 	%rd12, %rd6, %rd11;
	st.global.u32 	[%rd12+-4], %r16;
$L__BB2_2:
	ret;

}


// ===== COMPILED SASS (sm_100) =====

	.target	sm_100

	.elftype	@"ET_EXEC"


//--------------------- .note.nv.tkinfo           --------------------------
	.section	.note.nv.tkinfo,"",@"SHT_NOTE"
	.sectionflags	@"SHF_NOTE_NV_TKINFO"
	.tkinfo
        /*0018*/ 	.word	0x00000002
        /*0030*/ 	.string	""
        /*0030*/ 	.string	"ptxas"
        /*0030*/ 	.string	"Cuda compilation tools, release 13.0, V13.0.88"
        /*0030*/ 	.string	"Build cuda_13.0.r13.0/compiler.36424714_0"
        /*0030*/ 	.string	"-arch sm_100 -m 64 "



//--------------------- .note.nv.cuinfo           --------------------------
	.section	.note.nv.cuinfo,"",@"SHT_NOTE"
	.sectionflags	@"SHF_NOTE_NV_CUINFO"
        /*0018*/ 	.short	0x0002
        /*001a*/ 	.short	0x0064
        /*001c*/ 	.short	0x0082
	.zero		2


//--------------------- .nv.info                  --------------------------
	.section	.nv.info,"",@"SHT_CUDA_INFO"
	.align	4


	//----- nvinfo : EIATTR_REGCOUNT
	.align		4
        /*0000*/ 	.byte	0x04, 0x2f
        /*0002*/ 	.short	(.L_1 - .L_0)
	.align		4
.L_0:
        /*0004*/ 	.word	index@(_Z15countSortKernelPiS_S_ii)
        /*0008*/ 	.word	0x0000000e


	//----- nvinfo : EIATTR_FRAME_SIZE
	.align		4
.L_1:
        /*000c*/ 	.byte	0x04, 0x11
        /*000e*/ 	.short	(.L_3 - .L_2)
	.align		4
.L_2:
        /*0010*/ 	.word	index@(_Z15countSortKernelPiS_S_ii)
        /*0014*/ 	.word	0x00000000


	//----- nvinfo : EIATTR_REGCOUNT
	.align		4
.L_3:
        /*0018*/ 	.byte	0x04, 0x2f
        /*001a*/ 	.short	(.L_5 - .L_4)
	.align		4
.L_4:
        /*001c*/ 	.word	index@(_Z10scanKernelPiS_)
        /*0020*/ 	.word	0x0000000a


	//----- nvinfo : EIATTR_FRAME_SIZE
	.align		4
.L_5:
        /*0024*/ 	.byte	0x04, 0x11
        /*0026*/ 	.short	(.L_7 - .L_6)
	.align		4
.L_6:
        /*0028*/ 	.word	index@(_Z10scanKernelPiS_)
        /*002c*/ 	.word	0x00000000


	//----- nvinfo : EIATTR_REGCOUNT
	.align		4
.L_7:
        /*0030*/ 	.byte	0x04, 0x2f
        /*0032*/ 	.short	(.L_9 - .L_8)
	.align		4
.L_8:
        /*0034*/ 	.word	index@(_Z13reorderKernelPiS_S_ii)
        /*0038*/ 	.word	0x0000000e


	//----- nvinfo : EIATTR_FRAME_SIZE
	.align		4
.L_9:
        /*003c*/ 	.byte	0x04, 0x11
        /*003e*/ 	.short	(.L_11 - .L_10)
	.align		4
.L_10:
        /*0040*/ 	.word	index@(_Z13reorderKernelPiS_S_ii)
        /*0044*/ 	.word	0x00000000


	//----- nvinfo : EIATTR_MIN_STACK_SIZE
	.align		4
.L_11:
        /*0048*/ 	.byte	0x04, 0x12
        /*004a*/ 	.short	(.L_13 - .L_12)
	.align		4
.L_12:
        /*004c*/ 	.word	index@(_Z13reorderKernelPiS_S_ii)
        /*0050*/ 	.word	0x00000000


	//----- nvinfo : EIATTR_MIN_STACK_SIZE
	.align		4
.L_13:
        /*0054*/ 	.byte	0x04, 0x12
        /*0056*/ 	.short	(.L_15 - .L_14)
	.align		4
.L_14:
        /*0058*/ 	.word	index@(_Z10scanKernelPiS_)
        /*005c*/ 	.word	0x00000000


	//----- nvinfo : EIATTR_MIN_STACK_SIZE
	.align		4
.L_15:
        /*0060*/ 	.byte	0x04, 0x12
        /*0062*/ 	.short	(.L_17 - .L_16)
	.align		4
.L_16:
        /*0064*/ 	.word	index@(_Z15countSortKernelPiS_S_ii)
        /*0068*/ 	.word	0x00000000
.L_17:


//--------------------- .nv.compat                --------------------------
	.section	.nv.compat,"",@"SHT_CUDA_COMPAT_INFO"
	.align	4
        /*0000*/ 	.byte	0x02, 0x09, 0x00, 0x00, 0x02, 0x02, 0x01, 0x00, 0x02, 0x05, 0x05, 0x00, 0x03, 0x07, 0x01, 0x01
        /*0010*/ 	.byte	0x02, 0x03, 0x00, 0x00, 0x02, 0x06, 0x01, 0x00, 0x04, 0x0b, 0x08, 0x00, 0x09, 0x00, 0x00, 0x00
        /*0020*/ 	.byte	0x00, 0x00, 0x00, 0x00


//--------------------- .nv.info._Z13reorderKernelPiS_S_ii --------------------------
	.section	.nv.info._Z13reorderKernelPiS_S_ii,"",@"SHT_CUDA_INFO"
	.sectionflags	@""
	.align	4


	//----- nvinfo : EIATTR_CUDA_API_VERSION
	.align		4
        /*0000*/ 	.byte	0x04, 0x37
        /*0002*/ 	.short	(.L_19 - .L_18)
.L_18:
        /*0004*/ 	.word	0x00000082


	//----- nvinfo : EIATTR_KPARAM_INFO
	.align		4
.L_19:
        /*0008*/ 	.byte	0x04, 0x17
        /*000a*/ 	.short	(.L_21 - .L_20)
.L_20:
        /*000c*/ 	.word	0x00000000
        /*0010*/ 	.short	0x0004
        /*0012*/ 	.short	0x001c
        /*0014*/ 	.byte	0x00, 0xf0, 0x11, 0x00


	//----- nvinfo : EIATTR_KPARAM_INFO
	.align		4
.L_21:
        /*0018*/ 	.byte	0x04, 0x17
        /*001a*/ 	.short	(.L_23 - .L_22)
.L_22:
        /*001c*/ 	.word	0x00000000
        /*0020*/ 	.short	0x0003
        /*0022*/ 	.short	0x0018
        /*0024*/ 	.byte	0x00, 0xf0, 0x11, 0x00


	//----- nvinfo : EIATTR_KPARAM_INFO
	.align		4
.L_23:
        /*0028*/ 	.byte	0x04, 0x17
        /*002a*/ 	.short	(.L_25 - .L_24)
.L_24:
        /*002c*/ 	.word	0x00000000
        /*0030*/ 	.short	0x0002
        /*0032*/ 	.short	0x0010
        /*0034*/ 	.byte	0x00, 0xf5, 0x21, 0x00


	//----- nvinfo : EIATTR_KPARAM_INFO
	.align		4
.L_25:
        /*0038*/ 	.byte	0x04, 0x17
        /*003a*/ 	.short	(.L_27 - .L_26)
.L_26:
        /*003c*/ 	.word	0x00000000
        /*0040*/ 	.short	0x0001
        /*0042*/ 	.short	0x0008
        /*0044*/ 	.byte	0x00, 0xf5, 0x21, 0x00


	//----- nvinfo : EIATTR_KPARAM_INFO
	.align		4
.L_27:
        /*0048*/ 	.byte	0x04, 0x17
        /*004a*/ 	.short	(.L_29 - .L_28)
.L_28:
        /*004c*/ 	.word	0x00000000
        /*0050*/ 	.short	0x0000
        /*0052*/ 	.short	0x0000
        /*0054*/ 	.byte	0x00, 0xf5, 0x21, 0x00


	//----- nvinfo : EIATTR_SPARSE_MMA_MASK
	.align		4
.L_29:
        /*0058*/ 	.byte	0x03, 0x50
        /*005a*/ 	.short	0x0000


	//----- nvinfo : EIATTR_MAXREG_COUNT
	.align		4
        /*005c*/ 	.byte	0x03, 0x1b
        /*005e*/ 	.short	0x00ff


	//----- nvinfo : EIATTR_MERCURY_ISA_VERSION
	.align		4
        /*0060*/ 	.byte	0x03, 0x5f
        /*0062*/ 	.short	0x0101


	//----- nvinfo : EIATTR_VRC_CTA_INIT_COUNT
	.align		4
        /*0064*/ 	.byte	0x02, 0x4a
	.zero		1
	.zero		1


	//----- nvinfo : EIATTR_EXIT_INSTR_OFFSETS
	.align		4
        /*0068*/ 	.byte	0x04, 0x1c
        /*006a*/ 	.short	(.L_31 - .L_30)


	//   ....[0]....
.L_30:
        /*006c*/ 	.word	0x00000070


	//   ....[1]....
        /*0070*/ 	.word	0x00000310


	//----- nvinfo : EIATTR_CBANK_PARAM_SIZE
	.align		4
.L_31:
        /*0074*/ 	.byte	0x03, 0x19
        /*0076*/ 	.short	0x0020


	//----- nvinfo : EIATTR_PARAM_CBANK
	.align		4
        /*0078*/ 	.byte	0x04, 0x0a
        /*007a*/ 	.short	(.L_33 - .L_32)
	.align		4
.L_32:
        /*007c*/ 	.word	index@(.nv.constant0._Z13reorderKernelPiS_S_ii)
        /*0080*/ 	.short	0x0380
        /*0082*/ 	.short	0x0020


	//----- nvinfo : EIATTR_SW_WAR
	.align		4
.L_33:
        /*0084*/ 	.byte	0x04, 0x36
        /*0086*/ 	.short	(.L_35 - .L_34)
.L_34:
        /*0088*/ 	.word	0x00000008
.L_35:


//--------------------- .nv.info._Z10scanKernelPiS_ --------------------------
	.section	.nv.info._Z10scanKernelPiS_,"",@"SHT_CUDA_INFO"
	.sectionflags	@""
	.align	4


	//----- nvinfo : EIATTR_CUDA_API_VERSION
	.align		4
        /*0000*/ 	.byte	0x04, 0x37
        /*0002*/ 	.short	(.L_37 - .L_36)
.L_36:
        /*0004*/ 	.word	0x00000082


	//----- nvinfo : EIATTR_KPARAM_INFO
	.align		4
.L_37:
        /*0008*/ 	.byte	0x04, 0x17
        /*000a*/ 	.short	(.L_39 - .L_38)
.L_38:
        /*000c*/ 	.word	0x00000000
        /*0010*/ 	.short	0x0001
        /*0012*/ 	.short	0x0008
        /*0014*/ 	.byte	0x00, 0xf5, 0x21, 0x00


	//----- nvinfo : EIATTR_KPARAM_INFO
	.align		4
.L_39:
        /*0018*/ 	.byte	0x04, 0x17
        /*001a*/ 	.short	(.L_41 - .L_40)
.L_40:
        /*001c*/ 	.word	0x00000000
        /*0020*/ 	.short	0x0000
        /*0022*/ 	.short	0x0000
        /*0024*/ 	.byte	0x00, 0xf5, 0x21, 0x00


	//----- nvinfo : EIATTR_SPARSE_MMA_MASK
	.align		4
.L_41:
        /*0028*/ 	.byte	0x03, 0x50
        /*002a*/ 	.short	0x0000


	//----- nvinfo : EIATTR_MAXREG_COUNT
	.align		4
        /*002c*/ 	.byte	0x03, 0x1b
        /*002e*/ 	.short	0x00ff


	//----- nvinfo : EIATTR_NUM_BARRIERS
	.align		4
        /*0030*/ 	.byte	0x02, 0x4c
        /*0032*/ 	.byte	0x01
	.zero		1


	//----- nvinfo : EIATTR_MERCURY_ISA_VERSION
	.align		4
        /*0034*/ 	.byte	0x03, 0x5f
        /*0036*/ 	.short	0x0101


	//----- nvinfo : EIATTR_VRC_CTA_INIT_COUNT
	.align		4
        /*0038*/ 	.byte	0x02, 0x4a
	.zero		1
	.zero		1


	//----- nvinfo : EIATTR_EXIT_INSTR_OFFSETS
	.align		4
        /*003c*/ 	.byte	0x04, 0x1c
        /*003e*/ 	.short	(.L_43 - .L_42)


	//   ....[0]....
.L_42:
        /*0040*/ 	.word	0x000002d0


	//   ....[1]....
        /*0044*/ 	.word	0x00000320


	//----- nvinfo : EIATTR_CBANK_PARAM_SIZE
	.align		4
.L_43:
        /*0048*/ 	.byte	0x03, 0x19
        /*004a*/ 	.short	0x0010


	//----- nvinfo : EIATTR_PARAM_CBANK
	.align		4
        /*004c*/ 	.byte	0x04, 0x0a
        /*004e*/ 	.short	(.L_45 - .L_44)
	.align		4
.L_44:
        /*0050*/ 	.word	index@(.nv.constant0._Z10scanKernelPiS_)
        /*0054*/ 	.short	0x0380
        /*0056*/ 	.short	0x0010


	//----- nvinfo : EIATTR_SW_WAR
	.align		4
.L_45:
        /*0058*/ 	.byte	0x04, 0x36
        /*005a*/ 	.short	(.L_47 - .L_46)
.L_46:
        /*005c*/ 	.word	0x00000008
.L_47:


//--------------------- .nv.info._Z15countSortKernelPiS_S_ii --------------------------
	.section	.nv.info._Z15countSortKernelPiS_S_ii,"",@"SHT_CUDA_INFO"
	.sectionflags	@""
	.align	4


	//----- nvinfo : EIATTR_CUDA_API_VERSION
	.align		4
        /*0000*/ 	.byte	0x04, 0x37
        /*0002*/ 	.short	(.L_49 - .L_48)
.L_48:
        /*0004*/ 	.word	0x00000082


	//----- nvinfo : EIATTR_KPARAM_INFO
	.align		4
.L_49:
        /*0008*/ 	.byte	0x04, 0x17
        /*000a*/ 	.short	(.L_51 - .L_50)
.L_50:
        /*000c*/ 	.word	0x00000000
        /*0010*/ 	.short	0x0004
        /*0012*/ 	.short	0x001c
        /*0014*/ 	.byte	0x00, 0xf0, 0x11, 0x00


	//----- nvinfo : EIATTR_KPARAM_INFO
	.align		4
.L_51:
        /*0018*/ 	.byte	0x04, 0x17
        /*001a*/ 	.short	(.L_53 - .L_52)
.L_52:
        /*001c*/ 	.word	0x00000000
        /*0020*/ 	.short	0x0003
        /*0022*/ 	.short	0x0018
        /*0024*/ 	.byte	0x00, 0xf0, 0x11, 0x00


	//----- nvinfo : EIATTR_KPARAM_INFO
	.align		4
.L_53:
        /*0028*/ 	.byte	0x04, 0x17
        /*002a*/ 	.short	(.L_55 - .L_54)
.L_54:
        /*002c*/ 	.word	0x00000000
        /*0030*/ 	.short	0x0002
        /*0032*/ 	.short	0x0010
        /*0034*/ 	.byte	0x00, 0xf5, 0x21, 0x00


	//----- nvinfo : EIATTR_KPARAM_INFO
	.align		4
.L_55:
        /*0038*/ 	.byte	0x04, 0x17
        /*003a*/ 	.short	(.L_57 - .L_56)
.L_56:
        /*003c*/ 	.word	0x00000000
        /*0040*/ 	.short	0x0001
        /*0042*/ 	.short	0x0008
        /*0044*/ 	.byte	0x00, 0xf5, 0x21, 0x00


	//----- nvinfo : EIATTR_KPARAM_INFO
	.align		4
.L_57:
        /*0048*/ 	.byte	0x04, 0x17
        /*004a*/ 	.short	(.L_59 - .L_58)
.L_58:
        /*004c*/ 	.word	0x00000000
        /*0050*/ 	.short	0x0000
        /*0052*/ 	.short	0x0000
        /*0054*/ 	.byte	0x00, 0xf5, 0x21, 0x00


	//----- nvinfo : EIATTR_SPARSE_MMA_MASK
	.align		4
.L_59:
        /*0058*/ 	.byte	0x03, 0x50
        /*005a*/ 	.short	0x0000


	//----- nvinfo : EIATTR_MAXREG_COUNT
	.align		4
        /*005c*/ 	.byte	0x03, 0x1b
        /*005e*/ 	.short	0x00ff


	//----- nvinfo : EIATTR_MERCURY_ISA_VERSION
	.align		4
        /*0060*/ 	.byte	0x03, 0x5f
        /*0062*/ 	.short	0x0101


	//----- nvinfo : EIATTR_VRC_CTA_INIT_COUNT
	.align		4
        /*0064*/ 	.byte	0x02, 0x4a
	.zero		1
	.zero		1


	//----- nvinfo : EIATTR_EXIT_INSTR_OFFSETS
	.align		4
        /*0068*/ 	.byte	0x04, 0x1c
        /*006a*/ 	.short	(.L_61 - .L_60)


	//   ....[0]....
.L_60:
        /*006c*/ 	.word	0x00000070


	//   ....[1]....
        /*0070*/ 	.word	0x000002c0


	//----- nvinfo : EIATTR_CBANK_PARAM_SIZE
	.align		4
.L_61:
        /*0074*/ 	.byte	0x03, 0x19
        /*0076*/ 	.short	0x0020


	//----- nvinfo : EIATTR_PARAM_CBANK
	.align		4
        /*0078*/ 	.byte	0x04, 0x0a
        /*007a*/ 	.short	(.L_63 - .L_62)
	.align		4
.L_62:
        /*007c*/ 	.word	index@(.nv.constant0._Z15countSortKernelPiS_S_ii)
        /*0080*/ 	.short	0x0380
        /*0082*/ 	.short	0x0020


	//----- nvinfo : EIATTR_SW_WAR
	.align		4
.L_63:
        /*0084*/ 	.byte	0x04, 0x36
        /*0086*/ 	.short	(.L_65 - .L_64)
.L_64:
        /*0088*/ 	.word	0x00000008
.L_65:


//--------------------- .nv.callgraph             --------------------------
	.section	.nv.callgraph,"",@"SHT_CUDA_CALLGRAPH"
	.align	4
	.sectionentsize	8
	.align		4
        /*0000*/ 	.word	0x00000000
	.align		4
        /*0004*/ 	.word	0xffffffff
	.align		4
        /*0008*/ 	.word	0x00000000
	.align		4
        /*000c*/ 	.word	0xfffffffe
	.align		4
        /*0010*/ 	.word	0x00000000
	.align		4
        /*0014*/ 	.word	0xfffffffd
	.align		4
        /*0018*/ 	.word	0x00000000
	.align		4
        /*001c*/ 	.word	0xfffffffc


//--------------------- .text._Z13reorderKernelPiS_S_ii --------------------------
	.section	.text._Z13reorderKernelPiS_S_ii,"ax",@progbits
	.align	128
        .global         _Z13reorderKernelPiS_S_ii
        .type           _Z13reorderKernelPiS_S_ii,@function
        .size           _Z13reorderKernelPiS_S_ii,(.L_x_3 - _Z13reorderKernelPiS_S_ii)
        .other          _Z13reorderKernelPiS_S_ii,@"STO_CUDA_ENTRY STV_DEFAULT"
_Z13reorderKernelPiS_S_ii:
.text._Z13reorderKernelPiS_S_ii:
[----:B------:R-:W-:Y:S01]  /*0000*/  LDC R1, c[0x0][0x37c] ;  /* 0x0000df00ff017b82 */ /* 0x000fe20000000800 */
[----:B------:R-:W0:Y:S07]  /*0010*/  S2R R5, SR_TID.X ;  /* 0x0000000000057919 */ /* 0x000e2e0000002100 */
[----:B------:R-:W0:Y:S01]  /*0020*/  S2UR UR4, SR_CTAID.X ;  /* 0x00000000000479c3 */ /* 0x000e220000002500 */
[----:B------:R-:W1:Y:S07]  /*0030*/  LDCU UR5, c[0x0][0x39c] ;  /* 0x00007380ff0577ac */ /* 0x000e6e0008000800 */
[----:B------:R-:W0:Y:S02]  /*0040*/  LDC R0, c[0x0][0x360] ;  /* 0x0000d800ff007b82 */ /* 0x000e240000000800 */
[----:B0-----:R-:W-:-:S05]  /*0050*/  IMAD R5, R0, UR4, R5 ;  /* 0x0000000400057c24 */ /* 0x001fca000f8e0205 */
[----:B-1----:R-:W-:-:S13]  /*0060*/  ISETP.GE.AND P0, PT, R5, UR5, PT ;  /* 0x0000000505007c0c */ /* 0x002fda000bf06270 */
[----:B------:R-:W-:Y:S05]  /*0070*/  @P0 EXIT ;  /* 0x000000000000094d */ /* 0x000fea0003800000 */
[----:B------:R-:W0:Y:S01]  /*0080*/  LDC.64 R2, c[0x0][0x380] ;  /* 0x0000e000ff027b82 */ /* 0x000e220000000a00 */
[----:B------:R-:W1:Y:S07]  /*0090*/  LDCU.64 UR4, c[0x0][0x358] ;  /* 0x00006b00ff0477ac */ /* 0x000e6e0008000a00 */
[----:B------:R-:W2:Y:S01]  /*00a0*/  LDC R9, c[0x0][0x398] ;  /* 0x0000e600ff097b82 */ /* 0x000ea20000000800 */
[----:B0-----:R-:W-:-:S05]  /*00b0*/  IMAD.WIDE R2, R5, 0x4, R2 ;  /* 0x0000000405027825 */ /* 0x001fca00078e0202 */
[----:B-1----:R-:W3:Y:S01]  /*00c0*/  LDG.E R0, desc[UR4][R2.64] ;  /* 0x0000000402007981 */ /* 0x002ee2000c1e1900 */
[----:B--2---:R-:W-:-:S04]  /*00d0*/  IABS R7, R9 ;  /* 0x0000000900077213 */ /* 0x004fc80000000000 */
[----:B------:R-:W0:Y:S08]  /*00e0*/  I2F.RP R6, R7 ;  /* 0x0000000700067306 */ /* 0x000e300000209400 */
[----:B0-----:R-:W0:Y:S02]  /*00f0*/  MUFU.RCP R6, R6 ;  /* 0x0000000600067308 */ /* 0x001e240000001000 */
[----:B0-----:R-:W-:-:S06]  /*0100*/  VIADD R4, R6, 0xffffffe ;  /* 0x0ffffffe06047836 */ /* 0x001fcc0000000000 */
[----:B------:R0:W1:Y:S02]  /*0110*/  F2I.FTZ.U32.TRUNC.NTZ R5, R4 ;  /* 0x0000000400057305 */ /* 0x000064000021f000 */
[----:B0-----:R-:W-:Y:S02]  /*0120*/  HFMA2 R4, -RZ, RZ, 0, 0 ;  /* 0x00000000ff047431 */ /* 0x001fe400000001ff */
[----:B-1----:R-:W-:-:S04]  /*0130*/  IMAD.MOV R8, RZ, RZ, -R5 ;  /* 0x000000ffff087224 */ /* 0x002fc800078e0a05 */
[----:B------:R-:W-:-:S04]  /*0140*/  IMAD R11, R8, R7, RZ ;  /* 0x00000007080b7224 */ /* 0x000fc800078e02ff */
[----:B------:R-:W-:Y:S01]  /*0150*/  IMAD.HI.U32 R5, R5, R11, R4 ;  /* 0x0000000b05057227 */ /* 0x000fe200078e0004 */
[----:B---3--:R-:W-:Y:S02]  /*0160*/  IABS R8, R0 ;  /* 0x0000000000087213 */ /* 0x008fe40000000000 */
[----:B------:R-:W-:-:S03]  /*0170*/  LOP3.LUT R0, R0, R9, RZ, 0x3c, !PT ;  /* 0x0000000900007212 */ /* 0x000fc600078e3cff */
[----:B------:R-:W-:Y:S01]  /*0180*/  IMAD.HI.U32 R5, R5, R8, RZ ;  /* 0x0000000805057227 */ /* 0x000fe200078e00ff */
[----:B------:R-:W-:-:S03]  /*0190*/  ISETP.GE.AND P1, PT, R0, RZ, PT ;  /* 0x000000ff0000720c */ /* 0x000fc60003f26270 */
[----:B------:R-:W-:-:S04]  /*01a0*/  IMAD.MOV R6, RZ, RZ, -R5 ;  /* 0x000000ffff067224 */ /* 0x000fc800078e0a05 */
[----:B------:R-:W-:-:S05]  /*01b0*/  IMAD R6, R7, R6, R8 ;  /* 0x0000000607067224 */ /* 0x000fca00078e0208 */
[----:B------:R-:W-:-:S13]  /*01c0*/  ISETP.GT.U32.AND P2, PT, R7, R6, PT ;  /* 0x000000060700720c */ /* 0x000fda0003f44070 */
[-C--:B------:R-:W-:Y:S01]  /*01d0*/  @!P2 IADD3 R6, PT, PT, R6, -R7.reuse, RZ ;  /* 0x800000070606a210 */ /* 0x080fe20007ffe0ff */
[----:B------:R-:W-:Y:S01]  /*01e0*/  @!P2 VIADD R5, R5, 0x1 ;  /* 0x000000010505a836 */ /* 0x000fe20000000000 */
[----:B------:R-:W-:Y:S02]  /*01f0*/  ISETP.NE.AND P2, PT, R9, RZ, PT ;  /* 0x000000ff0900720c */ /* 0x000fe40003f45270 */
[----:B------:R-:W-:-:S13]  /*0200*/  ISETP.GE.U32.AND P0, PT, R6, R7, PT ;  /* 0x000000070600720c */ /* 0x000fda0003f06070 */
[----:B------:R-:W-:-:S05]  /*0210*/  @P0 IADD3 R5, PT, PT, R5, 0x1, RZ ;  /* 0x0000000105050810 */ /* 0x000fca0007ffe0ff */
[----:B------:R-:W-:Y:S02]  /*0220*/  IMAD.MOV.U32 R0, RZ, RZ, R5 ;  /* 0x000000ffff007224 */ /* 0x000fe400078e0005 */
[----:B------:R-:W0:Y:S03]  /*0230*/  LDC.64 R4, c[0x0][0x390] ;  /* 0x0000e400ff047b82 */ /* 0x000e260000000a00 */
[----:B------:R-:W-:Y:S02]  /*0240*/  @!P1 IADD3 R0, PT, PT, -R0, RZ, RZ ;  /* 0x000000ff00009210 */ /* 0x000fe40007ffe1ff */
[----:B------:R-:W-:Y:S02]  /*0250*/  @!P2 LOP3.LUT R0, RZ, R9, RZ, 0x33, !PT ;  /* 0x00000009ff00a212 */ /* 0x000fe400078e33ff */
[----:B------:R-:W-:-:S03]  /*0260*/  MOV R9, 0xffffffff ;  /* 0xffffffff00097802 */ /* 0x000fc60000000f00 */
[----:B------:R-:W-:-:S05]  /*0270*/  IMAD.HI R6, R0, 0x66666667, RZ ;  /* 0x6666666700067827 */ /* 0x000fca00078e02ff */
[----:B------:R-:W-:-:S04]  /*0280*/  SHF.R.U32.HI R7, RZ, 0x1f, R6 ;  /* 0x0000001fff077819 */ /* 0x000fc80000011606 */
[----:B------:R-:W-:-:S05]  /*0290*/  LEA.HI.SX32 R7, R6, R7, 0x1e ;  /* 0x0000000706077211 */ /* 0x000fca00078ff2ff */
[----:B------:R-:W-:-:S04]  /*02a0*/  IMAD R7, R7, -0xa, R0 ;  /* 0xfffffff607077824 */ /* 0x000fc800078e0200 */
[----:B0-----:R-:W-:Y:S02]  /*02b0*/  IMAD.WIDE R4, R7, 0x4, R4 ;  /* 0x0000000407047825 */ /* 0x001fe400078e0204 */
[----:B------:R-:W0:Y:S04]  /*02c0*/  LDC.64 R6, c[0x0][0x388] ;  /* 0x0000e200ff067b82 */ /* 0x000e280000000a00 */
[----:B------:R-:W0:Y:S04]  /*02d0*/  ATOMG.E.ADD.STRONG.GPU PT, R5, desc[UR4][R4.64], R9 ;  /* 0x80000009040579a8 */ /* 0x000e2800081ef104 */
[----:B------:R-:W2:Y:S01]  /*02e0*/  LDG.E R3, desc[UR4][R2.64] ;  /* 0x0000000402037981 */ /* 0x000ea2000c1e1900 */
[----:B0-----:R-:W-:-:S05]  /*02f0*/  IMAD.WIDE R6, R5, 0x4, R6 ;  /* 0x0000000405067825 */ /* 0x001fca00078e0206 */
[----:B--2---:R-:W-:Y:S01]  /*0300*/  STG.E desc[UR4][R6.64+-0x4], R3 ;  /* 0xfffffc0306007986 */ /* 0x004fe2000c101904 */
[----:B------:R-:W-:Y:S05]  /*0310*/  EXIT ;  /* 0x000000000000794d */ /* 0x000fea0003800000 */
.L_x_0:
[----:B------:R-:W-:-:S00]  /*0320*/  BRA `(.L_x_0) ;  /* 0xfffffffc00fc7947 */ /* 0x000fc0000383ffff */
[----:B------:R-:W-:-:S00]  /*0330*/  NOP ;  /* 0x0000000000007918 */ /* 0x000fc00000000000 */
        /* <DEDUP_REMOVED lines=12> */
.L_x_3:


//--------------------- .text._Z10scanKernelPiS_  --------------------------
	.section	.text._Z10scanKernelPiS_,"ax",@progbits
	.align	128
        .global         _Z10scanKernelPiS_
        .type           _Z10scanKernelPiS_,@function
        .size           _Z10scanKernelPiS_,(.L_x_4 - _Z10scanKernelPiS_)
        .other          _Z10scanKernelPiS_,@"STO_CUDA_ENTRY STV_DEFAULT"
_Z10scanKernelPiS_:
.text._Z10scanKernelPiS_:
[----:B------:R-:W-:Y:S01]  /*0000*/  LDC R1, c[0x0][0x37c] ;  /* 0x0000df00ff017b82 */ /* 0x000fe20000000800 */
[----:B------:R-:W0:Y:S01]  /*0010*/  S2R R7, SR_TID.X ;  /* 0x0000000000077919 */ /* 0x000e220000002100 */
[----:B------:R-:W1:Y:S01]  /*0020*/  LDCU.64 UR6, c[0x0][0x358] ;  /* 0x00006b00ff0677ac */ /* 0x000e620008000a00 */
[----:B0-----:R-:W-:-:S13]  /*0030*/  ISETP.GT.U32.AND P0, PT, R7, 0x9, PT ;  /* 0x000000090700780c */ /* 0x001fda0003f04070 */
[----:B------:R-:W0:Y:S02]  /*0040*/  @!P0 LDC.64 R2, c[0x0][0x380] ;  /* 0x0000e000ff028b82 */ /* 0x000e240000000a00 */
[----:B0-----:R-:W-:-:S06]  /*0050*/  @!P0 IMAD.WIDE.U32 R2, R7, 0x4, R2 ;  /* 0x0000000407028825 */ /* 0x001fcc00078e0002 */
[----:B-1----:R0:W2:Y:S01]  /*0060*/  @!P0 LDG.E R3, desc[UR6][R2.64] ;  /* 0x0000000602038981 */ /* 0x0020a2000c1e1900 */
[----:B------:R-:W1:Y:S01]  /*0070*/  S2UR UR5, SR_CgaCtaId ;  /* 0x00000000000579c3 */ /* 0x000e620000008800 */
[----:B------:R-:W-:Y:S01]  /*0080*/  UMOV UR4, 0x400 ;  /* 0x0000040000047882 */ /* 0x000fe20000000000 */
[----:B------:R-:W-:Y:S01]  /*0090*/  ISETP.NE.AND P1, PT, R7, RZ, PT ;  /* 0x000000ff0700720c */ /* 0x000fe20003f25270 */
[----:B------:R-:W-:Y:S02]  /*00a0*/  IMAD.MOV.U32 R4, RZ, RZ, RZ ;  /* 0x000000ffff047224 */ /* 0x000fe400078e00ff */
[----:B0-----:R-:W-:Y:S01]  /*00b0*/  HFMA2 R2, -RZ, RZ, 0, 0 ;  /* 0x00000000ff027431 */ /* 0x001fe200000001ff */
[----:B-1----:R-:W-:-:S06]  /*00c0*/  ULEA UR4, UR5, UR4, 0x18 ;  /* 0x0000000405047291 */ /* 0x002fcc000f8ec0ff */
[----:B------:R-:W-:-:S05]  /*00d0*/  LEA R0, R7, UR4, 0x2 ;  /* 0x0000000407007c11 */ /* 0x000fca000f8e10ff */
[----:B--2---:R-:W-:Y:S01]  /*00e0*/  @!P0 STS [R0], R3 ;  /* 0x0000000300008388 */ /* 0x004fe20000000800 */
[----:B------:R-:W-:Y:S06]  /*00f0*/  BAR.SYNC.DEFER_BLOCKING 0x0 ;  /* 0x0000000000007b1d */ /* 0x000fec0000010000 */
[----:B------:R-:W-:Y:S02]  /*0100*/  @P1 LDS R4, [R0+-0x4] ;  /* 0xfffffc0000041984 */ /* 0x000fe40000000800 */
[----:B------:R-:W-:Y:S01]  /*0110*/  BAR.SYNC.DEFER_BLOCKING 0x0 ;  /* 0x0000000000007b1d */ /* 0x000fe20000010000 */
[----:B------:R-:W-:-:S05]  /*0120*/  ISETP.GE.U32.AND P1, PT, R7, 0x2, PT ;  /* 0x000000020700780c */ /* 0x000fca0003f26070 */
[----:B------:R-:W0:Y:S02]  /*0130*/  LDS R5, [R0] ;  /* 0x0000000000057984 */ /* 0x000e240000000800 */
[----:B0-----:R-:W-:-:S05]  /*0140*/  IMAD.IADD R5, R5, 0x1, R4 ;  /* 0x0000000105057824 */ /* 0x001fca00078e0204 */
[----:B------:R-:W-:Y:S01]  /*0150*/  STS [R0], R5 ;  /* 0x0000000500007388 */ /* 0x000fe20000000800 */
[----:B------:R-:W-:Y:S06]  /*0160*/  BAR.SYNC.DEFER_BLOCKING 0x0 ;  /* 0x0000000000007b1d */ /* 0x000fec0000010000 */
[----:B------:R-:W-:Y:S02]  /*0170*/  @P1 LDS R2, [R0+-0x8] ;  /* 0xfffff80000021984 */ /* 0x000fe40000000800 */
[----:B------:R-:W-:Y:S01]  /*0180*/  BAR.SYNC.DEFER_BLOCKING 0x0 ;  /* 0x0000000000007b1d */ /* 0x000fe20000010000 */
[----:B------:R-:W-:-:S05]  /*0190*/  ISETP.GE.U32.AND P1, PT, R7, 0x4, PT ;  /* 0x000000040700780c */ /* 0x000fca0003f26070 */
[----:B------:R-:W0:Y:S02]  /*01a0*/  LDS R3, [R0] ;  /* 0x0000000000037984 */ /* 0x000e240000000800 */
[----:B0-----:R-:W-:Y:S02]  /*01b0*/  IMAD.IADD R3, R3, 0x1, R2 ;  /* 0x0000000103037824 */ /* 0x001fe400078e0202 */
[----:B------:R-:W-:-:S03]  /*01c0*/  IMAD.MOV.U32 R2, RZ, RZ, RZ ;  /* 0x000000ffff027224 */ /* 0x000fc600078e00ff */
[----:B------:R-:W-:Y:S01]  /*01d0*/  STS [R0], R3 ;  /* 0x0000000300007388 */ /* 0x000fe20000000800 */
[----:B------:R-:W-:Y:S06]  /*01e0*/  BAR.SYNC.DEFER_BLOCKING 0x0 ;  /* 0x0000000000007b1d */ /* 0x000fec0000010000 */
[----:B------:R-:W-:Y:S02]  /*01f0*/  @P1 LDS R2, [R0+-0x10] ;  /* 0xfffff00000021984 */ /* 0x000fe40000000800 */
[----:B------:R-:W-:Y:S01]  /*0200*/  BAR.SYNC.DEFER_BLOCKING 0x0 ;  /* 0x0000000000007b1d */ /* 0x000fe20000010000 */
[----:B------:R-:W-:-:S05]  /*0210*/  ISETP.GE.U32.AND P1, PT, R7, 0x8, PT ;  /* 0x000000080700780c */ /* 0x000fca0003f26070 */
[----:B------:R-:W0:Y:S02]  /*0220*/  LDS R5, [R0] ;  /* 0x0000000000057984 */ /* 0x000e240000000800 */
[----:B0-----:R-:W-:Y:S01]  /*0230*/  IADD3 R5, PT, PT, R5, R2, RZ ;  /* 0x0000000205057210 */ /* 0x001fe20007ffe0ff */
[----:B------:R-:W-:-:S04]  /*0240*/  IMAD.MOV.U32 R2, RZ, RZ, RZ ;  /* 0x000000ffff027224 */ /* 0x000fc800078e00ff */
[----:B------:R-:W-:Y:S01]  /*0250*/  STS [R0], R5 ;  /* 0x0000000500007388 */ /* 0x000fe20000000800 */
[----:B------:R-:W-:Y:S06]  /*0260*/  BAR.SYNC.DEFER_BLOCKING 0x0 ;  /* 0x0000000000007b1d */ /* 0x000fec0000010000 */
[----:B------:R-:W-:Y:S02]  /*0270*/  @P1 LDS R2, [R0+-0x20] ;  /* 0xffffe00000021984 */ /* 0x000fe40000000800 */
[----:B------:R-:W-:Y:S06]  /*0280*/  BAR.SYNC.DEFER_BLOCKING 0x0 ;  /* 0x0000000000007b1d */ /* 0x000fec0000010000 */
[----:B------:R-:W0:Y:S02]  /*0290*/  LDS R3, [R0] ;  /* 0x0000000000037984 */ /* 0x000e240000000800 */
[----:B0-----:R-:W-:-:S05]  /*02a0*/  IADD3 R3, PT, PT, R3, R2, RZ ;  /* 0x0000000203037210 */ /* 0x001fca0007ffe0ff */
[----:B------:R0:W-:Y:S01]  /*02b0*/  STS [R0], R3 ;  /* 0x0000000300007388 */ /* 0x0001e20000000800 */
[----:B------:R-:W-:Y:S06]  /*02c0*/  BAR.SYNC.DEFER_BLOCKING 0x0 ;  /* 0x0000000000007b1d */ /* 0x000fec0000010000 */
[----:B------:R-:W-:Y:S05]  /*02d0*/  @P0 EXIT ;  /* 0x000000000000094d */ /* 0x000fea0003800000 */
[----:B------:R-:W1:Y:S01]  /*02e0*/  LDS R5, [R0] ;  /* 0x0000000000057984 */ /* 0x000e620000000800 */
[----:B0-----:R-:W0:Y:S02]  /*02f0*/  LDC.64 R2, c[0x0][0x388] ;  /* 0x0000e200ff027b82 */ /* 0x001e240000000a00 */
[----:B0-----:R-:W-:-:S05]  /*0300*/  IMAD.WIDE.U32 R2, R7, 0x4, R2 ;  /* 0x0000000407027825 */ /* 0x001fca00078e0002 */
[----:B-1----:R-:W-:Y:S01]  /*0310*/  STG.E desc[UR6][R2.64], R5 ;  /* 0x0000000502007986 */ /* 0x002fe2000c101906 */
[----:B------:R-:W-:Y:S05]  /*0320*/  EXIT ;  /* 0x000000000000794d */ /* 0x000fea0003800000 */
.L_x_1:
        /* <DEDUP_REMOVED lines=13> */
.L_x_4:


//--------------------- .text._Z15countSortKernelPiS_S_ii --------------------------
	.section	.text._Z15countSortKernelPiS_S_ii,"ax",@progbits
	.align	128
        .global         _Z15countSortKernelPiS_S_ii
        .type           _Z15countSortKernelPiS_S_ii,@function
        .size           _Z15countSortKernelPiS_S_ii,(.L_x_5 - _Z15countSortKernelPiS_S_ii)
        .other          _Z15countSortKernelPiS_S_ii,@"STO_CUDA_ENTRY STV_DEFAULT"
_Z15countSortKernelPiS_S_ii:
.text._Z15countSortKernelPiS_S_ii:
        /* <DEDUP_REMOVED lines=11> */
[----:B0-----:R-:W-:-:S06]  /*00b0*/  IMAD.WIDE R2, R5, 0x4, R2 ;  /* 0x0000000405027825 */ /* 0x001fcc00078e0202 */
[----:B-1----:R-:W3:Y:S01]  /*00c0*/  LDG.E R2, desc[UR4][R2.64] ;  /* 0x0000000402027981 */ /* 0x002ee2000c1e1900 */
[----:B--2---:R-:W-:-:S04]  /*00d0*/  IABS R7, R9 ;  /* 0x0000000900077213 */ /* 0x004fc80000000000 */
[----:B------:R-:W0:Y:S08]  /*00e0*/  I2F.RP R0, R7 ;  /* 0x0000000700007306 */ /* 0x000e300000209400 */
[----:B0-----:R-:W0:Y:S02]  /*00f0*/  MUFU.RCP R0, R0 ;  /* 0x0000000000007308 */ /* 0x001e240000001000 */
[----:B0-----:R-:W-:-:S06]  /*0100*/  VIADD R4, R0, 0xffffffe ;  /* 0x0ffffffe00047836 */ /* 0x001fcc0000000000 */
[----:B------:R0:W1:Y:S02]  /*0110*/  F2I.FTZ.U32.TRUNC.NTZ R5, R4 ;  /* 0x0000000400057305 */ /* 0x000064000021f000 */
[----:B0-----:R-:W-:Y:S01]  /*0120*/  IMAD.MOV.U32 R4, RZ, RZ, RZ ;  /* 0x000000ffff047224 */ /* 0x001fe200078e00ff */
[----:B-1----:R-:W-:-:S05]  /*0130*/  IADD3 R6, PT, PT, RZ, -R5, RZ ;  /* 0x80000005ff067210 */ /* 0x002fca0007ffe0ff */
[----:B------:R-:W-:-:S04]  /*0140*/  IMAD R11, R6, R7, RZ ;  /* 0x00000007060b7224 */ /* 0x000fc800078e02ff */
[----:B------:R-:W-:Y:S01]  /*0150*/  IMAD.HI.U32 R5, R5, R11, R4 ;  /* 0x0000000b05057227 */ /* 0x000fe200078e0004 */
[----:B---3--:R-:W-:Y:S02]  /*0160*/  IABS R6, R2 ;  /* 0x0000000200067213 */ /* 0x008fe40000000000 */
[----:B------:R-:W-:-:S03]  /*0170*/  LOP3.LUT R2, R2, R9, RZ, 0x3c, !PT ;  /* 0x0000000902027212 */ /* 0x000fc600078e3cff */
[----:B------:R-:W-:Y:S01]  /*0180*/  IMAD.HI.U32 R5, R5, R6, RZ ;  /* 0x0000000605057227 */ /* 0x000fe200078e00ff */
[----:B------:R-:W-:Y:S02]  /*0190*/  ISETP.GE.AND P1, PT, R2, RZ, PT ;  /* 0x000000ff0200720c */ /* 0x000fe40003f26270 */
[----:B------:R-:W0:Y:S02]  /*01a0*/  LDC.64 R2, c[0x0][0x390] ;  /* 0x0000e400ff027b82 */ /* 0x000e240000000a00 */
[----:B------:R-:W-:-:S05]  /*01b0*/  IADD3 R0, PT, PT, -R5, RZ, RZ ;  /* 0x000000ff05007210 */ /* 0x000fca0007ffe1ff */
[----:B------:R-:W-:-:S05]  /*01c0*/  IMAD R0, R7, R0, R6 ;  /* 0x0000000007007224 */ /* 0x000fca00078e0206 */
[----:B------:R-:W-:-:S13]  /*01d0*/  ISETP.GT.U32.AND P2, PT, R7, R0, PT ;  /* 0x000000000700720c */ /* 0x000fda0003f44070 */
[----:B------:R-:W-:Y:S01]  /*01e0*/  @!P2 IMAD.IADD R0, R0, 0x1, -R7 ;  /* 0x000000010000a824 */ /* 0x000fe200078e0a07 */
[----:B------:R-:W-:Y:S02]  /*01f0*/  @!P2 IADD3 R5, PT, PT, R5, 0x1, RZ ;  /* 0x000000010505a810 */ /* 0x000fe40007ffe0ff */
[----:B------:R-:W-:Y:S02]  /*0200*/  ISETP.NE.AND P2, PT, R9, RZ, PT ;  /* 0x000000ff0900720c */ /* 0x000fe40003f45270 */
[----:B------:R-:W-:-:S13]  /*0210*/  ISETP.GE.U32.AND P0, PT, R0, R7, PT ;  /* 0x000000070000720c */ /* 0x000fda0003f06070 */
[----:B------:R-:W-:-:S05]  /*0220*/  @P0 VIADD R5, R5, 0x1 ;  /* 0x0000000105050836 */ /* 0x000fca0000000000 */
[----:B------:R-:W-:Y:S02]  /*0230*/  @!P1 IADD3 R5, PT, PT, -R5, RZ, RZ ;  /* 0x000000ff05059210 */ /* 0x000fe40007ffe1ff */
[----:B------:R-:W-:-:S05]  /*0240*/  @!P2 LOP3.LUT R5, RZ, R9, RZ, 0x33, !PT ;  /* 0x00000009ff05a212 */ /* 0x000fca00078e33ff */
[----:B------:R-:W-:-:S05]  /*0250*/  IMAD.HI R0, R5, 0x66666667, RZ ;  /* 0x6666666705007827 */ /* 0x000fca00078e02ff */
[----:B------:R-:W-:-:S04]  /*0260*/  SHF.R.U32.HI R7, RZ, 0x1f, R0 ;  /* 0x0000001fff077819 */ /* 0x000fc80000011600 */
[----:B------:R-:W-:Y:S01]  /*0270*/  LEA.HI.SX32 R0, R0, R7, 0x1e ;  /* 0x0000000700007211 */ /* 0x000fe200078ff2ff */
[----:B------:R-:W-:-:S04]  /*0280*/  IMAD.MOV.U32 R7, RZ, RZ, 0x1 ;  /* 0x00000001ff077424 */ /* 0x000fc800078e00ff */
[----:B------:R-:W-:-:S04]  /*0290*/  IMAD R5, R0, -0xa, R5 ;  /* 0xfffffff600057824 */ /* 0x000fc800078e0205 */
[----:B0-----:R-:W-:-:S05]  /*02a0*/  IMAD.WIDE R2, R5, 0x4, R2 ;  /* 0x0000000405027825 */ /* 0x001fca00078e0202 */
[----:B------:R-:W-:Y:S01]  /*02b0*/  REDG.E.ADD.STRONG.GPU desc[UR4][R2.64], R7 ;  /* 0x000000070200798e */ /* 0x000fe2000c12e104 */
[----:B------:R-:W-:Y:S05]  /*02c0*/  EXIT ;  /* 0x000000000000794d */ /* 0x000fea0003800000 */
.L_x_2:
        /* <DEDUP_REMOVED lines=11> */
.L_x_5:


//--------------------- .nv.shared.reserved.0     --------------------------
	.section	.nv.shared.reserved.0,"aw",@nobits
	.weak		__nv_reservedSMEM_offset_0_alias
	.size		__nv_reservedSMEM_offset_0_alias, 0, 64
	.other		__nv_reservedSMEM_offset_0_alias,@"STO_CUDA_RESERVED_SHARED STV_DEFAULT"
__nv_reservedSMEM_offset_0_alias:
	.zero		0
	.zero		64


//--------------------- .nv.shared._Z10scanKernelPiS_ --------------------------
	.section	.nv.shared._Z10scanKernelPiS_,"aw",@nobits
	.sectionflags	@""
	.align	4
.nv.shared._Z10scanKernelPiS_:
	.zero		1064


//--------------------- .nv.constant0._Z13reorderKernelPiS_S_ii --------------------------
	.section	.nv.constant0._Z13reorderKernelPiS_S_ii,"a",@progbits
	.sectionflags	@""
	.align	4
.nv.constant0._Z13reorderKernelPiS_S_ii:
	.zero		928


//--------------------- .nv.constant0._Z10scanKernelPiS_ --------------------------
	.section	.nv.constant0._Z10scanKernelPiS_,"a",@progbits
	.sectionflags	@""
	.align	4
.nv.constant0._Z10scanKernelPiS_:
	.zero		912


//--------------------- .nv.constant0._Z15countSortKernelPiS_S_ii --------------------------
	.section	.nv.constant0._Z15countSortKernelPiS_S_ii,"a",@progbits
	.sectionflags	@""
	.align	4
.nv.constant0._Z15countSortKernelPiS_S_ii:
	.zero		928


//--------------------- SYMBOLS --------------------------

	.type		.nv.reservedSmem.offset0,@object
	.size		.nv.reservedSmem.offset0,0x4
	.type		.nv.reservedSmem.cap,@object
	.size		.nv.reservedSmem.cap,0x4
